//
// Generated by NVIDIA NVVM Compiler
//
// Compiler Build ID: CL-36424714
// Cuda compilation tools, release 13.0, V13.0.88
// Based on NVVM 20.0.0
//

.version 9.0
.target sm_100
.address_size 64

	// .globl	_ZN3cub18CUB_300001_SM_10006detail11EmptyKernelIvEEvv
.global .align 1 .b8 _ZN41_INTERNAL_515c9ac9_4_k_cu_12756c18_1461214cuda3std3__45__cpo5beginE[1];
.global .align 1 .b8 _ZN41_INTERNAL_515c9ac9_4_k_cu_12756c18_1461214cuda3std3__45__cpo3endE[1];
.global .align 1 .b8 _ZN41_INTERNAL_515c9ac9_4_k_cu_12756c18_1461214cuda3std3__45__cpo6cbeginE[1];
.global .align 1 .b8 _ZN41_INTERNAL_515c9ac9_4_k_cu_12756c18_1461214cuda3std3__45__cpo4cendE[1];
.global .align 1 .b8 _ZN41_INTERNAL_515c9ac9_4_k_cu_12756c18_1461214cuda3std3__45__cpo6rbeginE[1];
.global .align 1 .b8 _ZN41_INTERNAL_515c9ac9_4_k_cu_12756c18_1461214cuda3std3__45__cpo4rendE[1];
.global .align 1 .b8 _ZN41_INTERNAL_515c9ac9_4_k_cu_12756c18_1461214cuda3std3__45__cpo7crbeginE[1];
.global .align 1 .b8 _ZN41_INTERNAL_515c9ac9_4_k_cu_12756c18_1461214cuda3std3__45__cpo5crendE[1];
.global .align 1 .b8 _ZN41_INTERNAL_515c9ac9_4_k_cu_12756c18_1461214cuda3std3__443_GLOBAL__N__515c9ac9_4_k_cu_12756c18_1461216ignoreE[1];
.global .align 1 .b8 _ZN41_INTERNAL_515c9ac9_4_k_cu_12756c18_1461214cuda3std3__419piecewise_constructE[1];
.global .align 1 .b8 _ZN41_INTERNAL_515c9ac9_4_k_cu_12756c18_1461214cuda3std3__48in_placeE[1];
.global .align 1 .b8 _ZN41_INTERNAL_515c9ac9_4_k_cu_12756c18_1461214cuda3std3__420unreachable_sentinelE[1];
.global .align 1 .b8 _ZN41_INTERNAL_515c9ac9_4_k_cu_12756c18_1461214cuda3std3__47nulloptE[1];
.global .align 1 .b8 _ZN41_INTERNAL_515c9ac9_4_k_cu_12756c18_1461214cuda3std3__48unexpectE[1];
.global .align 1 .b8 _ZN41_INTERNAL_515c9ac9_4_k_cu_12756c18_1461214cuda3std6ranges3__45__cpo4swapE[1];
.global .align 1 .b8 _ZN41_INTERNAL_515c9ac9_4_k_cu_12756c18_1461214cuda3std6ranges3__45__cpo9iter_moveE[1];
.global .align 1 .b8 _ZN41_INTERNAL_515c9ac9_4_k_cu_12756c18_1461214cuda3std6ranges3__45__cpo5beginE[1];
.global .align 1 .b8 _ZN41_INTERNAL_515c9ac9_4_k_cu_12756c18_1461214cuda3std6ranges3__45__cpo3endE[1];
.global .align 1 .b8 _ZN41_INTERNAL_515c9ac9_4_k_cu_12756c18_1461214cuda3std6ranges3__45__cpo6cbeginE[1];
.global .align 1 .b8 _ZN41_INTERNAL_515c9ac9_4_k_cu_12756c18_1461214cuda3std6ranges3__45__cpo4cendE[1];
.global .align 1 .b8 _ZN41_INTERNAL_515c9ac9_4_k_cu_12756c18_1461214cuda3std6ranges3__45__cpo7advanceE[1];
.global .align 1 .b8 _ZN41_INTERNAL_515c9ac9_4_k_cu_12756c18_1461214cuda3std6ranges3__45__cpo9iter_swapE[1];
.global .align 1 .b8 _ZN41_INTERNAL_515c9ac9_4_k_cu_12756c18_1461214cuda3std6ranges3__45__cpo4nextE[1];
.global .align 1 .b8 _ZN41_INTERNAL_515c9ac9_4_k_cu_12756c18_1461214cuda3std6ranges3__45__cpo4prevE[1];
.global .align 1 .b8 _ZN41_INTERNAL_515c9ac9_4_k_cu_12756c18_1461214cuda3std6ranges3__45__cpo4dataE[1];
.global .align 1 .b8 _ZN41_INTERNAL_515c9ac9_4_k_cu_12756c18_1461214cuda3std6ranges3__45__cpo5cdataE[1];
.global .align 1 .b8 _ZN41_INTERNAL_515c9ac9_4_k_cu_12756c18_1461214cuda3std6ranges3__45__cpo4sizeE[1];
.global .align 1 .b8 _ZN41_INTERNAL_515c9ac9_4_k_cu_12756c18_1461214cuda3std6ranges3__45__cpo5ssizeE[1];
.global .align 1 .b8 _ZN41_INTERNAL_515c9ac9_4_k_cu_12756c18_1461214cuda3std6ranges3__45__cpo8distanceE[1];
.global .align 1 .b8 _ZN41_INTERNAL_515c9ac9_4_k_cu_12756c18_1461216thrust24THRUST_300001_SM_1000_NS8cuda_cub3parE[1];
.global .align 1 .b8 _ZN41_INTERNAL_515c9ac9_4_k_cu_12756c18_1461216thrust24THRUST_300001_SM_1000_NS8cuda_cub10par_nosyncE[1];
.global .align 1 .b8 _ZN41_INTERNAL_515c9ac9_4_k_cu_12756c18_1461216thrust24THRUST_300001_SM_1000_NS6system6detail10sequential3seqE[1];
.global .align 1 .b8 _ZN41_INTERNAL_515c9ac9_4_k_cu_12756c18_1461216thrust24THRUST_300001_SM_1000_NS6system3cpp3parE[1];
.global .align 1 .b8 _ZN41_INTERNAL_515c9ac9_4_k_cu_12756c18_1461216thrust24THRUST_300001_SM_1000_NS12placeholders2_1E[1];
.global .align 1 .b8 _ZN41_INTERNAL_515c9ac9_4_k_cu_12756c18_1461216thrust24THRUST_300001_SM_1000_NS12placeholders2_2E[1];
.global .align 1 .b8 _ZN41_INTERNAL_515c9ac9_4_k_cu_12756c18_1461216thrust24THRUST_300001_SM_1000_NS12placeholders2_3E[1];
.global .align 1 .b8 _ZN41_INTERNAL_515c9ac9_4_k_cu_12756c18_1461216thrust24THRUST_300001_SM_1000_NS12placeholders2_4E[1];
.global .align 1 .b8 _ZN41_INTERNAL_515c9ac9_4_k_cu_12756c18_1461216thrust24THRUST_300001_SM_1000_NS12placeholders2_5E[1];
.global .align 1 .b8 _ZN41_INTERNAL_515c9ac9_4_k_cu_12756c18_1461216thrust24THRUST_300001_SM_1000_NS12placeholders2_6E[1];
.global .align 1 .b8 _ZN41_INTERNAL_515c9ac9_4_k_cu_12756c18_1461216thrust24THRUST_300001_SM_1000_NS12placeholders2_7E[1];
.global .align 1 .b8 _ZN41_INTERNAL_515c9ac9_4_k_cu_12756c18_1461216thrust24THRUST_300001_SM_1000_NS12placeholders2_8E[1];
.global .align 1 .b8 _ZN41_INTERNAL_515c9ac9_4_k_cu_12756c18_1461216thrust24THRUST_300001_SM_1000_NS12placeholders2_9E[1];
.global .align 1 .b8 _ZN41_INTERNAL_515c9ac9_4_k_cu_12756c18_1461216thrust24THRUST_300001_SM_1000_NS12placeholders3_10E[1];
.global .align 1 .b8 _ZN41_INTERNAL_515c9ac9_4_k_cu_12756c18_1461216thrust24THRUST_300001_SM_1000_NS3seqE[1];
.global .align 1 .b8 _ZN41_INTERNAL_515c9ac9_4_k_cu_12756c18_1461216thrust24THRUST_300001_SM_1000_NS6deviceE[1];

.visible .entry _ZN3cub18CUB_300001_SM_10006detail11EmptyKernelIvEEvv()
{


	ret;

}


// ===== COMPILED SASS (sm_100) =====

	.target	sm_100

	.elftype	@"ET_EXEC"


//--------------------- .note.nv.tkinfo           --------------------------
	.section	.note.nv.tkinfo,"",@"SHT_NOTE"
	.sectionflags	@"SHF_NOTE_NV_TKINFO"
	.tkinfo
        /*0018*/ 	.word	0x00000002
        /*0030*/ 	.string	""
        /*0030*/ 	.string	"ptxas"
        /*0030*/ 	.string	"Cuda compilation tools, release 13.0, V13.0.88"
        /*0030*/ 	.string	"Build cuda_13.0.r13.0/compiler.36424714_0"
        /*0030*/ 	.string	"-arch sm_100 -m 64 "



//--------------------- .note.nv.cuinfo           --------------------------
	.section	.note.nv.cuinfo,"",@"SHT_NOTE"
	.sectionflags	@"SHF_NOTE_NV_CUINFO"
        /*0018*/ 	.short	0x0002
        /*001a*/ 	.short	0x0064
        /*001c*/ 	.short	0x0082
	.zero		2


//--------------------- .nv.info                  --------------------------
	.section	.nv.info,"",@"SHT_CUDA_INFO"
	.align	4


	//----- nvinfo : EIATTR_REGCOUNT
	.align		4
        /*0000*/ 	.byte	0x04, 0x2f
        /*0002*/ 	.short	(.L_46 - .L_45)
	.align		4
.L_45:
        /*0004*/ 	.word	index@(_ZN3cub18CUB_300001_SM_10006detail11EmptyKernelIvEEvv)
        /*0008*/ 	.word	0x00000004


	//----- nvinfo : EIATTR_FRAME_SIZE
	.align		4
.L_46:
        /*000c*/ 	.byte	0x04, 0x11
        /*000e*/ 	.short	(.L_48 - .L_47)
	.align		4
.L_47:
        /*0010*/ 	.word	index@(_ZN3cub18CUB_300001_SM_10006detail11EmptyKernelIvEEvv)
        /*0014*/ 	.word	0x00000000


	//----- nvinfo : EIATTR_MIN_STACK_SIZE
	.align		4
.L_48:
        /*0018*/ 	.byte	0x04, 0x12
        /*001a*/ 	.short	(.L_50 - .L_49)
	.align		4
.L_49:
        /*001c*/ 	.word	index@(_ZN3cub18CUB_300001_SM_10006detail11EmptyKernelIvEEvv)
        /*0020*/ 	.word	0x00000000
.L_50:


//--------------------- .nv.compat                --------------------------
	.section	.nv.compat,"",@"SHT_CUDA_COMPAT_INFO"
	.align	4
        /*0000*/ 	.byte	0x02, 0x09, 0x00, 0x00, 0x02, 0x02, 0x01, 0x00, 0x02, 0x05, 0x05, 0x00, 0x03, 0x07, 0x01, 0x01
        /*0010*/ 	.byte	0x02, 0x03, 0x00, 0x00, 0x02, 0x06, 0x01, 0x00, 0x04, 0x0b, 0x08, 0x00, 0x09, 0x00, 0x00, 0x00
        /*0020*/ 	.byte	0x00, 0x00, 0x00, 0x00


//--------------------- .nv.info._ZN3cub18CUB_300001_SM_10006detail11EmptyKernelIvEEvv --------------------------
	.section	.nv.info._ZN3cub18CUB_300001_SM_10006detail11EmptyKernelIvEEvv,"",@"SHT_CUDA_INFO"
	.sectionflags	@""
	.align	4


	//----- nvinfo : EIATTR_CUDA_API_VERSION
	.align		4
        /*0000*/ 	.byte	0x04, 0x37
        /*0002*/ 	.short	(.L_52 - .L_51)
.L_51:
        /*0004*/ 	.word	0x00000082


	//----- nvinfo : EIATTR_SPARSE_MMA_MASK
	.align		4
.L_52:
        /*0008*/ 	.byte	0x03, 0x50
        /*000a*/ 	.short	0x0000


	//----- nvinfo : EIATTR_MAXREG_COUNT
	.align		4
        /*000c*/ 	.byte	0x03, 0x1b
        /*000e*/ 	.short	0x00ff


	//----- nvinfo : EIATTR_MERCURY_ISA_VERSION
	.align		4
        /*0010*/ 	.byte	0x03, 0x5f
        /*0012*/ 	.short	0x0101


	//----- nvinfo : EIATTR_VRC_CTA_INIT_COUNT
	.align		4
        /*0014*/ 	.byte	0x02, 0x4a
	.zero		1
	.zero		1


	//----- nvinfo : EIATTR_EXIT_INSTR_OFFSETS
	.align		4
        /*0018*/ 	.byte	0x04, 0x1c
        /*001a*/ 	.short	(.L_54 - .L_53)


	//   ....[0]....
.L_53:
        /*001c*/ 	.word	0x00000010


	//----- nvinfo : EIATTR_SW_WAR
	.align		4
.L_54:
        /*0020*/ 	.byte	0x04, 0x36
        /*0022*/ 	.short	(.L_56 - .L_55)
.L_55:
        /*0024*/ 	.word	0x00000008
.L_56:


//--------------------- .nv.callgraph             --------------------------
	.section	.nv.callgraph,"",@"SHT_CUDA_CALLGRAPH"
	.align	4
	.sectionentsize	8
	.align		4
        /*0000*/ 	.word	0x00000000
	.align		4
        /*0004*/ 	.word	0xffffffff
	.align		4
        /*0008*/ 	.word	0x00000000
	.align		4
        /*000c*/ 	.word	0xfffffffe
	.align		4
        /*0010*/ 	.word	0x00000000
	.align		4
        /*0014*/ 	.word	0xfffffffd
	.align		4
        /*0018*/ 	.word	0x00000000
	.align		4
        /*001c*/ 	.word	0xfffffffc


//--------------------- .nv.constant4             --------------------------
	.section	.nv.constant4,"a",@progbits
	.align	8
	.align		8
.nv.constant4:
        /*0000*/ 	.dword	_ZN41_INTERNAL_515c9ac9_4_k_cu_12756c18_1464414cuda3std3__45__cpo5beginE
	.align		8
        /*0008*/ 	.dword	_ZN41_INTERNAL_515c9ac9_4_k_cu_12756c18_1464414cuda3std3__45__cpo3endE
	.align		8
        /*0010*/ 	.dword	_ZN41_INTERNAL_515c9ac9_4_k_cu_12756c18_1464414cuda3std3__45__cpo6cbeginE
	.align		8
        /*0018*/ 	.dword	_ZN41_INTERNAL_515c9ac9_4_k_cu_12756c18_1464414cuda3std3__45__cpo4cendE
	.align		8
        /*0020*/ 	.dword	_ZN41_INTERNAL_515c9ac9_4_k_cu_12756c18_1464414cuda3std3__45__cpo6rbeginE
	.align		8
        /*0028*/ 	.dword	_ZN41_INTERNAL_515c9ac9_4_k_cu_12756c18_1464414cuda3std3__45__cpo4rendE
	.align		8
        /*0030*/ 	.dword	_ZN41_INTERNAL_515c9ac9_4_k_cu_12756c18_1464414cuda3std3__45__cpo7crbeginE
	.align		8
        /*0038*/ 	.dword	_ZN41_INTERNAL_515c9ac9_4_k_cu_12756c18_1464414cuda3std3__45__cpo5crendE
	.align		8
        /*0040*/ 	.dword	_ZN41_INTERNAL_515c9ac9_4_k_cu_12756c18_1464414cuda3std3__443_GLOBAL__N__515c9ac9_4_k_cu_12756c18_1464416ignoreE
	.align		8
        /*0048*/ 	.dword	_ZN41_INTERNAL_515c9ac9_4_k_cu_12756c18_1464414cuda3std3__419piecewise_constructE
	.align		8
        /*0050*/ 	.dword	_ZN41_INTERNAL_515c9ac9_4_k_cu_12756c18_1464414cuda3std3__48in_placeE
	.align		8
        /*0058*/ 	.dword	_ZN41_INTERNAL_515c9ac9_4_k_cu_12756c18_1464414cuda3std3__420unreachable_sentinelE
	.align		8
        /*0060*/ 	.dword	_ZN41_INTERNAL_515c9ac9_4_k_cu_12756c18_1464414cuda3std3__47nulloptE
	.align		8
        /*0068*/ 	.dword	_ZN41_INTERNAL_515c9ac9_4_k_cu_12756c18_1464414cuda3std3__48unexpectE
	.align		8
        /*0070*/ 	.dword	_ZN41_INTERNAL_515c9ac9_4_k_cu_12756c18_1464414cuda3std6ranges3__45__cpo4swapE
	.align		8
        /*0078*/ 	.dword	_ZN41_INTERNAL_515c9ac9_4_k_cu_12756c18_1464414cuda3std6ranges3__45__cpo9iter_moveE
	.align		8
        /*0080*/ 	.dword	_ZN41_INTERNAL_515c9ac9_4_k_cu_12756c18_1464414cuda3std6ranges3__45__cpo5beginE
	.align		8
        /*0088*/ 	.dword	_ZN41_INTERNAL_515c9ac9_4_k_cu_12756c18_1464414cuda3std6ranges3__45__cpo3endE
	.align		8
        /*0090*/ 	.dword	_ZN41_INTERNAL_515c9ac9_4_k_cu_12756c18_1464414cuda3std6ranges3__45__cpo6cbeginE
	.align		8
        /*0098*/ 	.dword	_ZN41_INTERNAL_515c9ac9_4_k_cu_12756c18_1464414cuda3std6ranges3__45__cpo4cendE
	.align		8
        /*00a0*/ 	.dword	_ZN41_INTERNAL_515c9ac9_4_k_cu_12756c18_1464414cuda3std6ranges3__45__cpo7advanceE
	.align		8
        /*00a8*/ 	.dword	_ZN41_INTERNAL_515c9ac9_4_k_cu_12756c18_1464414cuda3std6ranges3__45__cpo9iter_swapE
	.align		8
        /*00b0*/ 	.dword	_ZN41_INTERNAL_515c9ac9_4_k_cu_12756c18_1464414cuda3std6ranges3__45__cpo4nextE
	.align		8
        /*00b8*/ 	.dword	_ZN41_INTERNAL_515c9ac9_4_k_cu_12756c18_1464414cuda3std6ranges3__45__cpo4prevE
	.align		8
        /*00c0*/ 	.dword	_ZN41_INTERNAL_515c9ac9_4_k_cu_12756c18_1464414cuda3std6ranges3__45__cpo4dataE
	.align		8
        /*00c8*/ 	.dword	_ZN41_INTERNAL_515c9ac9_4_k_cu_12756c18_1464414cuda3std6ranges3__45__cpo5cdataE
	.align		8
        /*00d0*/ 	.dword	_ZN41_INTERNAL_515c9ac9_4_k_cu_12756c18_1464414cuda3std6ranges3__45__cpo4sizeE
	.align		8
        /*00d8*/ 	.dword	_ZN41_INTERNAL_515c9ac9_4_k_cu_12756c18_1464414cuda3std6ranges3__45__cpo5ssizeE
	.align		8
        /*00e0*/ 	.dword	_ZN41_INTERNAL_515c9ac9_4_k_cu_12756c18_1464414cuda3std6ranges3__45__cpo8distanceE
	.align		8
        /*00e8*/ 	.dword	_ZN41_INTERNAL_515c9ac9_4_k_cu_12756c18_1464416thrust24THRUST_300001_SM_1000_NS8cuda_cub3parE
	.align		8
        /*00f0*/ 	.dword	_ZN41_INTERNAL_515c9ac9_4_k_cu_12756c18_1464416thrust24THRUST_300001_SM_1000_NS8cuda_cub10par_nosyncE
	.align		8
        /*00f8*/ 	.dword	_ZN41_INTERNAL_515c9ac9_4_k_cu_12756c18_1464416thrust24THRUST_300001_SM_1000_NS6system6detail10sequential3seqE
	.align		8
        /*0100*/ 	.dword	_ZN41_INTERNAL_515c9ac9_4_k_cu_12756c18_1464416thrust24THRUST_300001_SM_1000_NS6system3cpp3parE
	.align		8
        /*0108*/ 	.dword	_ZN41_INTERNAL_515c9ac9_4_k_cu_12756c18_1464416thrust24THRUST_300001_SM_1000_NS12placeholders2_1E
	.align		8
        /*0110*/ 	.dword	_ZN41_INTERNAL_515c9ac9_4_k_cu_12756c18_1464416thrust24THRUST_300001_SM_1000_NS12placeholders2_2E
	.align		8
        /*0118*/ 	.dword	_ZN41_INTERNAL_515c9ac9_4_k_cu_12756c18_1464416thrust24THRUST_300001_SM_1000_NS12placeholders2_3E
	.align		8
        /*0120*/ 	.dword	_ZN41_INTERNAL_515c9ac9_4_k_cu_12756c18_1464416thrust24THRUST_300001_SM_1000_NS12placeholders2_4E
	.align		8
        /*0128*/ 	.dword	_ZN41_INTERNAL_515c9ac9_4_k_cu_12756c18_1464416thrust24THRUST_300001_SM_1000_NS12placeholders2_5E
	.align		8
        /*0130*/ 	.dword	_ZN41_INTERNAL_515c9ac9_4_k_cu_12756c18_1464416thrust24THRUST_300001_SM_1000_NS12placeholders2_6E
	.align		8
        /*0138*/ 	.dword	_ZN41_INTERNAL_515c9ac9_4_k_cu_12756c18_1464416thrust24THRUST_300001_SM_1000_NS12placeholders2_7E
	.align		8
        /*0140*/ 	.dword	_ZN41_INTERNAL_515c9ac9_4_k_cu_12756c18_1464416thrust24THRUST_300001_SM_1000_NS12placeholders2_8E
	.align		8
        /*0148*/ 	.dword	_ZN41_INTERNAL_515c9ac9_4_k_cu_12756c18_1464416thrust24THRUST_300001_SM_1000_NS12placeholders2_9E
	.align		8
        /*0150*/ 	.dword	_ZN41_INTERNAL_515c9ac9_4_k_cu_12756c18_1464416thrust24THRUST_300001_SM_1000_NS12placeholders3_10E
	.align		8
        /*0158*/ 	.dword	_ZN41_INTERNAL_515c9ac9_4_k_cu_12756c18_1464416thrust24THRUST_300001_SM_1000_NS3seqE
	.align		8
        /*0160*/ 	.dword	_ZN41_INTERNAL_515c9ac9_4_k_cu_12756c18_1464416thrust24THRUST_300001_SM_1000_NS6deviceE


//--------------------- .text._ZN3cub18CUB_300001_SM_10006detail11EmptyKernelIvEEvv --------------------------
	.section	.text._ZN3cub18CUB_300001_SM_10006detail11EmptyKernelIvEEvv,"ax",@progbits
	.align	128
        .global         _ZN3cub18CUB_300001_SM_10006detail11EmptyKernelIvEEvv
        .type           _ZN3cub18CUB_300001_SM_10006detail11EmptyKernelIvEEvv,@function
        .size           _ZN3cub18CUB_300001_SM_10006detail11EmptyKernelIvEEvv,(.L_x_1 - _ZN3cub18CUB_300001_SM_10006detail11EmptyKernelIvEEvv)
        .other          _ZN3cub18CUB_300001_SM_10006detail11EmptyKernelIvEEvv,@"STO_CUDA_ENTRY STV_DEFAULT"
_ZN3cub18CUB_300001_SM_10006detail11EmptyKernelIvEEvv:
.text._ZN3cub18CUB_300001_SM_10006detail11EmptyKernelIvEEvv:
[----:B------:R-:W-:Y:S01]  /*0000*/  LDC R1, c[0x0][0x37c] ;  /* 0x0000df00ff017b82 */ /* 0x000fe20000000800 */
[----:B------:R-:W-:Y:S05]  /*0010*/  EXIT ;  /* 0x000000000000794d */ /* 0x000fea0003800000 */
.L_x_0:
[----:B------:R-:W-:-:S00]  /*0020*/  BRA `(.L_x_0) ;  /* 0xfffffffc00fc7947 */ /* 0x000fc0000383ffff */
[----:B------:R-:W-:-:S00]  /*0030*/  NOP ;  /* 0x0000000000007918 */ /* 0x000fc00000000000 */
        /* <DEDUP_REMOVED lines=12> */
.L_x_1:


//--------------------- .nv.shared.reserved.0     --------------------------
	.section	.nv.shared.reserved.0,"aw",@nobits
	.weak		__nv_reservedSMEM_offset_0_alias
	.size		__nv_reservedSMEM_offset_0_alias, 0, 64
	.other		__nv_reservedSMEM_offset_0_alias,@"STO_CUDA_RESERVED_SHARED STV_DEFAULT"
__nv_reservedSMEM_offset_0_alias:
	.zero		0
	.zero		64


//--------------------- .nv.global                --------------------------
	.section	.nv.global,"aw",@nobits
.nv.global:
	.type		_ZN41_INTERNAL_515c9ac9_4_k_cu_12756c18_1464416thrust24THRUST_300001_SM_1000_NS12placeholders2_8E,@object
	.size		_ZN41_INTERNAL_515c9ac9_4_k_cu_12756c18_1464416thrust24THRUST_300001_SM_1000_NS12placeholders2_8E,(_ZN41_INTERNAL_515c9ac9_4_k_cu_12756c18_1464414cuda3std3__443_GLOBAL__N__515c9ac9_4_k_cu_12756c18_1464416ignoreE - _ZN41_INTERNAL_515c9ac9_4_k_cu_12756c18_1464416thrust24THRUST_300001_SM_1000_NS12placeholders2_8E)
_ZN41_INTERNAL_515c9ac9_4_k_cu_12756c18_1464416thrust24THRUST_300001_SM_1000_NS12placeholders2_8E:
	.zero		1
	.type		_ZN41_INTERNAL_515c9ac9_4_k_cu_12756c18_1464414cuda3std3__443_GLOBAL__N__515c9ac9_4_k_cu_12756c18_1464416ignoreE,@object
	.size		_ZN41_INTERNAL_515c9ac9_4_k_cu_12756c18_1464414cuda3std3__443_GLOBAL__N__515c9ac9_4_k_cu_12756c18_1464416ignoreE,(_ZN41_INTERNAL_515c9ac9_4_k_cu_12756c18_1464414cuda3std6ranges3__45__cpo4dataE - _ZN41_INTERNAL_515c9ac9_4_k_cu_12756c18_1464414cuda3std3__443_GLOBAL__N__515c9ac9_4_k_cu_12756c18_1464416ignoreE)
_ZN41_INTERNAL_515c9ac9_4_k_cu_12756c18_1464414cuda3std3__443_GLOBAL__N__515c9ac9_4_k_cu_12756c18_1464416ignoreE:
	.zero		1
	.type		_ZN41_INTERNAL_515c9ac9_4_k_cu_12756c18_1464414cuda3std6ranges3__45__cpo4dataE,@object
	.size		_ZN41_INTERNAL_515c9ac9_4_k_cu_12756c18_1464414cuda3std6ranges3__45__cpo4dataE,(_ZN41_INTERNAL_515c9ac9_4_k_cu_12756c18_1464416thrust24THRUST_300001_SM_1000_NS6system3cpp3parE - _ZN41_INTERNAL_515c9ac9_4_k_cu_12756c18_1464414cuda3std6ranges3__45__cpo4dataE)
_ZN41_INTERNAL_515c9ac9_4_k_cu_12756c18_1464414cuda3std6ranges3__45__cpo4dataE:
	.zero		1
	.type		_ZN41_INTERNAL_515c9ac9_4_k_cu_12756c18_1464416thrust24THRUST_300001_SM_1000_NS6system3cpp3parE,@object
	.size		_ZN41_INTERNAL_515c9ac9_4_k_cu_12756c18_1464416thrust24THRUST_300001_SM_1000_NS6system3cpp3parE,(_ZN41_INTERNAL_515c9ac9_4_k_cu_12756c18_1464414cuda3std3__45__cpo5beginE - _ZN41_INTERNAL_515c9ac9_4_k_cu_12756c18_1464416thrust24THRUST_300001_SM_1000_NS6system3cpp3parE)
_ZN41_INTERNAL_515c9ac9_4_k_cu_12756c18_1464416thrust24THRUST_300001_SM_1000_NS6system3cpp3parE:
	.zero		1
	.type		_ZN41_INTERNAL_515c9ac9_4_k_cu_12756c18_1464414cuda3std3__45__cpo5beginE,@object
	.size		_ZN41_INTERNAL_515c9ac9_4_k_cu_12756c18_1464414cuda3std3__45__cpo5beginE,(_ZN41_INTERNAL_515c9ac9_4_k_cu_12756c18_1464414cuda3std6ranges3__45__cpo5beginE - _ZN41_INTERNAL_515c9ac9_4_k_cu_12756c18_1464414cuda3std3__45__cpo5beginE)
_ZN41_INTERNAL_515c9ac9_4_k_cu_12756c18_1464414cuda3std3__45__cpo5beginE:
	.zero		1
	.type		_ZN41_INTERNAL_515c9ac9_4_k_cu_12756c18_1464414cuda3std6ranges3__45__cpo5beginE,@object
	.size		_ZN41_INTERNAL_515c9ac9_4_k_cu_12756c18_1464414cuda3std6ranges3__45__cpo5beginE,(_ZN41_INTERNAL_515c9ac9_4_k_cu_12756c18_1464416thrust24THRUST_300001_SM_1000_NS6deviceE - _ZN41_INTERNAL_515c9ac9_4_k_cu_12756c18_1464414cuda3std6ranges3__45__cpo5beginE)
_ZN41_INTERNAL_515c9ac9_4_k_cu_12756c18_1464414cuda3std6ranges3__45__cpo5beginE:
	.zero		1
	.type		_ZN41_INTERNAL_515c9ac9_4_k_cu_12756c18_1464416thrust24THRUST_300001_SM_1000_NS6deviceE,@object
	.size		_ZN41_INTERNAL_515c9ac9_4_k_cu_12756c18_1464416thrust24THRUST_300001_SM_1000_NS6deviceE,(_ZN41_INTERNAL_515c9ac9_4_k_cu_12756c18_1464414cuda3std3__47nulloptE - _ZN41_INTERNAL_515c9ac9_4_k_cu_12756c18_1464416thrust24THRUST_300001_SM_1000_NS6deviceE)
_ZN41_INTERNAL_515c9ac9_4_k_cu_12756c18_1464416thrust24THRUST_300001_SM_1000_NS6deviceE:
	.zero		1
	.type		_ZN41_INTERNAL_515c9ac9_4_k_cu_12756c18_1464414cuda3std3__47nulloptE,@object
	.size		_ZN41_INTERNAL_515c9ac9_4_k_cu_12756c18_1464414cuda3std3__47nulloptE,(_ZN41_INTERNAL_515c9ac9_4_k_cu_12756c18_1464414cuda3std6ranges3__45__cpo8distanceE - _ZN41_INTERNAL_515c9ac9_4_k_cu_12756c18_1464414cuda3std3__47nulloptE)
_ZN41_INTERNAL_515c9ac9_4_k_cu_12756c18_1464414cuda3std3__47nulloptE:
	.zero		1
	.type		_ZN41_INTERNAL_515c9ac9_4_k_cu_12756c18_1464414cuda3std6ranges3__45__cpo8distanceE,@object
	.size		_ZN41_INTERNAL_515c9ac9_4_k_cu_12756c18_1464414cuda3std6ranges3__45__cpo8distanceE,(_ZN41_INTERNAL_515c9ac9_4_k_cu_12756c18_1464416thrust24THRUST_300001_SM_1000_NS12placeholders2_4E - _ZN41_INTERNAL_515c9ac9_4_k_cu_12756c18_1464414cuda3std6ranges3__45__cpo8distanceE)
_ZN41_INTERNAL_515c9ac9_4_k_cu_12756c18_1464414cuda3std6ranges3__45__cpo8distanceE:
	.zero		1
	.type		_ZN41_INTERNAL_515c9ac9_4_k_cu_12756c18_1464416thrust24THRUST_300001_SM_1000_NS12placeholders2_4E,@object
	.size		_ZN41_INTERNAL_515c9ac9_4_k_cu_12756c18_1464416thrust24THRUST_300001_SM_1000_NS12placeholders2_4E,(_ZN41_INTERNAL_515c9ac9_4_k_cu_12756c18_1464414cuda3std3__45__cpo6rbeginE - _ZN41_INTERNAL_515c9ac9_4_k_cu_12756c18_1464416thrust24THRUST_300001_SM_1000_NS12placeholders2_4E)
_ZN41_INTERNAL_515c9ac9_4_k_cu_12756c18_1464416thrust24THRUST_300001_SM_1000_NS12placeholders2_4E:
	.zero		1
	.type		_ZN41_INTERNAL_515c9ac9_4_k_cu_12756c18_1464414cuda3std3__45__cpo6rbeginE,@object
	.size		_ZN41_INTERNAL_515c9ac9_4_k_cu_12756c18_1464414cuda3std3__45__cpo6rbeginE,(_ZN41_INTERNAL_515c9ac9_4_k_cu_12756c18_1464414cuda3std6ranges3__45__cpo7advanceE - _ZN41_INTERNAL_515c9ac9_4_k_cu_12756c18_1464414cuda3std3__45__cpo6rbeginE)
_ZN41_INTERNAL_515c9ac9_4_k_cu_12756c18_1464414cuda3std3__45__cpo6rbeginE:
	.zero		1
	.type		_ZN41_INTERNAL_515c9ac9_4_k_cu_12756c18_1464414cuda3std6ranges3__45__cpo7advanceE,@object
	.size		_ZN41_INTERNAL_515c9ac9_4_k_cu_12756c18_1464414cuda3std6ranges3__45__cpo7advanceE,(_ZN41_INTERNAL_515c9ac9_4_k_cu_12756c18_1464416thrust24THRUST_300001_SM_1000_NS12placeholders3_10E - _ZN41_INTERNAL_515c9ac9_4_k_cu_12756c18_1464414cuda3std6ranges3__45__cpo7advanceE)
_ZN41_INTERNAL_515c9ac9_4_k_cu_12756c18_1464414cuda3std6ranges3__45__cpo7advanceE:
	.zero		1
	.type		_ZN41_INTERNAL_515c9ac9_4_k_cu_12756c18_1464416thrust24THRUST_300001_SM_1000_NS12placeholders3_10E,@object
	.size		_ZN41_INTERNAL_515c9ac9_4_k_cu_12756c18_1464416thrust24THRUST_300001_SM_1000_NS12placeholders3_10E,(_ZN41_INTERNAL_515c9ac9_4_k_cu_12756c18_1464414cuda3std3__48in_placeE - _ZN41_INTERNAL_515c9ac9_4_k_cu_12756c18_1464416thrust24THRUST_300001_SM_1000_NS12placeholders3_10E)
_ZN41_INTERNAL_515c9ac9_4_k_cu_12756c18_1464416thrust24THRUST_300001_SM_1000_NS12placeholders3_10E:
	.zero		1
	.type		_ZN41_INTERNAL_515c9ac9_4_k_cu_12756c18_1464414cuda3std3__48in_placeE,@object
	.size		_ZN41_INTERNAL_515c9ac9_4_k_cu_12756c18_1464414cuda3std3__48in_placeE,(_ZN41_INTERNAL_515c9ac9_4_k_cu_12756c18_1464414cuda3std6ranges3__45__cpo4sizeE - _ZN41_INTERNAL_515c9ac9_4_k_cu_12756c18_1464414cuda3std3__48in_placeE)
_ZN41_INTERNAL_515c9ac9_4_k_cu_12756c18_1464414cuda3std3__48in_placeE:
	.zero		1
	.type		_ZN41_INTERNAL_515c9ac9_4_k_cu_12756c18_1464414cuda3std6ranges3__45__cpo4sizeE,@object
	.size		_ZN41_INTERNAL_515c9ac9_4_k_cu_12756c18_1464414cuda3std6ranges3__45__cpo4sizeE,(_ZN41_INTERNAL_515c9ac9_4_k_cu_12756c18_1464416thrust24THRUST_300001_SM_1000_NS12placeholders2_2E - _ZN41_INTERNAL_515c9ac9_4_k_cu_12756c18_1464414cuda3std6ranges3__45__cpo4sizeE)
_ZN41_INTERNAL_515c9ac9_4_k_cu_12756c18_1464414cuda3std6ranges3__45__cpo4sizeE:
	.zero		1
	.type		_ZN41_INTERNAL_515c9ac9_4_k_cu_12756c18_1464416thrust24THRUST_300001_SM_1000_NS12placeholders2_2E,@object
	.size		_ZN41_INTERNAL_515c9ac9_4_k_cu_12756c18_1464416thrust24THRUST_300001_SM_1000_NS12placeholders2_2E,(_ZN41_INTERNAL_515c9ac9_4_k_cu_12756c18_1464414cuda3std3__45__cpo6cbeginE - _ZN41_INTERNAL_515c9ac9_4_k_cu_12756c18_1464416thrust24THRUST_300001_SM_1000_NS12placeholders2_2E)
_ZN41_INTERNAL_515c9ac9_4_k_cu_12756c18_1464416thrust24THRUST_300001_SM_1000_NS12placeholders2_2E:
	.zero		1
	.type		_ZN41_INTERNAL_515c9ac9_4_k_cu_12756c18_1464414cuda3std3__45__cpo6cbeginE,@object
	.size		_ZN41_INTERNAL_515c9ac9_4_k_cu_12756c18_1464414cuda3std3__45__cpo6cbeginE,(_ZN41_INTERNAL_515c9ac9_4_k_cu_12756c18_1464414cuda3std6ranges3__45__cpo6cbeginE - _ZN41_INTERNAL_515c9ac9_4_k_cu_12756c18_1464414cuda3std3__45__cpo6cbeginE)
_ZN41_INTERNAL_515c9ac9_4_k_cu_12756c18_1464414cuda3std3__45__cpo6cbeginE:
	.zero		1
	.type		_ZN41_INTERNAL_515c9ac9_4_k_cu_12756c18_1464414cuda3std6ranges3__45__cpo6cbeginE,@object
	.size		_ZN41_INTERNAL_515c9ac9_4_k_cu_12756c18_1464414cuda3std6ranges3__45__cpo6cbeginE,(_ZN41_INTERNAL_515c9ac9_4_k_cu_12756c18_1464416thrust24THRUST_300001_SM_1000_NS12placeholders2_6E - _ZN41_INTERNAL_515c9ac9_4_k_cu_12756c18_1464414cuda3std6ranges3__45__cpo6cbeginE)
_ZN41_INTERNAL_515c9ac9_4_k_cu_12756c18_1464414cuda3std6ranges3__45__cpo6cbeginE:
	.zero		1
	.type		_ZN41_INTERNAL_515c9ac9_4_k_cu_12756c18_1464416thrust24THRUST_300001_SM_1000_NS12placeholders2_6E,@object
	.size		_ZN41_INTERNAL_515c9ac9_4_k_cu_12756c18_1464416thrust24THRUST_300001_SM_1000_NS12placeholders2_6E,(_ZN41_INTERNAL_515c9ac9_4_k_cu_12756c18_1464414cuda3std3__45__cpo7crbeginE - _ZN41_INTERNAL_515c9ac9_4_k_cu_12756c18_1464416thrust24THRUST_300001_SM_1000_NS12placeholders2_6E)
_ZN41_INTERNAL_515c9ac9_4_k_cu_12756c18_1464416thrust24THRUST_300001_SM_1000_NS12placeholders2_6E:
	.zero		1
	.type		_ZN41_INTERNAL_515c9ac9_4_k_cu_12756c18_1464414cuda3std3__45__cpo7crbeginE,@object
	.size		_ZN41_INTERNAL_515c9ac9_4_k_cu_12756c18_1464414cuda3std3__45__cpo7crbeginE,(_ZN41_INTERNAL_515c9ac9_4_k_cu_12756c18_1464414cuda3std6ranges3__45__cpo4nextE - _ZN41_INTERNAL_515c9ac9_4_k_cu_12756c18_1464414cuda3std3__45__cpo7crbeginE)
_ZN41_INTERNAL_515c9ac9_4_k_cu_12756c18_1464414cuda3std3__45__cpo7crbeginE:
	.zero		1
	.type		_ZN41_INTERNAL_515c9ac9_4_k_cu_12756c18_1464414cuda3std6ranges3__45__cpo4nextE,@object
	.size		_ZN41_INTERNAL_515c9ac9_4_k_cu_12756c18_1464414cuda3std6ranges3__45__cpo4nextE,(_ZN41_INTERNAL_515c9ac9_4_k_cu_12756c18_1464414cuda3std6ranges3__45__cpo4swapE - _ZN41_INTERNAL_515c9ac9_4_k_cu_12756c18_1464414cuda3std6ranges3__45__cpo4nextE)
_ZN41_INTERNAL_515c9ac9_4_k_cu_12756c18_1464414cuda3std6ranges3__45__cpo4nextE:
	.zero		1
	.type		_ZN41_INTERNAL_515c9ac9_4_k_cu_12756c18_1464414cuda3std6ranges3__45__cpo4swapE,@object
	.size		_ZN41_INTERNAL_515c9ac9_4_k_cu_12756c18_1464414cuda3std6ranges3__45__cpo4swapE,(_ZN41_INTERNAL_515c9ac9_4_k_cu_12756c18_1464416thrust24THRUST_300001_SM_1000_NS8cuda_cub10par_nosyncE - _ZN41_INTERNAL_515c9ac9_4_k_cu_12756c18_1464414cuda3std6ranges3__45__cpo4swapE)
_ZN41_INTERNAL_515c9ac9_4_k_cu_12756c18_1464414cuda3std6ranges3__45__cpo4swapE:
	.zero		1
	.type		_ZN41_INTERNAL_515c9ac9_4_k_cu_12756c18_1464416thrust24THRUST_300001_SM_1000_NS8cuda_cub10par_nosyncE,@object
	.size		_ZN41_INTERNAL_515c9ac9_4_k_cu_12756c18_1464416thrust24THRUST_300001_SM_1000_NS8cuda_cub10par_nosyncE,(_ZN41_INTERNAL_515c9ac9_4_k_cu_12756c18_1464416thrust24THRUST_300001_SM_1000_NS3seqE - _ZN41_INTERNAL_515c9ac9_4_k_cu_12756c18_1464416thrust24THRUST_300001_SM_1000_NS8cuda_cub10par_nosyncE)
_ZN41_INTERNAL_515c9ac9_4_k_cu_12756c18_1464416thrust24THRUST_300001_SM_1000_NS8cuda_cub10par_nosyncE:
	.zero		1
	.type		_ZN41_INTERNAL_515c9ac9_4_k_cu_12756c18_1464416thrust24THRUST_300001_SM_1000_NS3seqE,@object
	.size		_ZN41_INTERNAL_515c9ac9_4_k_cu_12756c18_1464416thrust24THRUST_300001_SM_1000_NS3seqE,(_ZN41_INTERNAL_515c9ac9_4_k_cu_12756c18_1464414cuda3std3__420unreachable_sentinelE - _ZN41_INTERNAL_515c9ac9_4_k_cu_12756c18_1464416thrust24THRUST_300001_SM_1000_NS3seqE)
_ZN41_INTERNAL_515c9ac9_4_k_cu_12756c18_1464416thrust24THRUST_300001_SM_1000_NS3seqE:
	.zero		1
	.type		_ZN41_INTERNAL_515c9ac9_4_k_cu_12756c18_1464414cuda3std3__420unreachable_sentinelE,@object
	.size		_ZN41_INTERNAL_515c9ac9_4_k_cu_12756c18_1464414cuda3std3__420unreachable_sentinelE,(_ZN41_INTERNAL_515c9ac9_4_k_cu_12756c18_1464414cuda3std6ranges3__45__cpo5ssizeE - _ZN41_INTERNAL_515c9ac9_4_k_cu_12756c18_1464414cuda3std3__420unreachable_sentinelE)
_ZN41_INTERNAL_515c9ac9_4_k_cu_12756c18_1464414cuda3std3__420unreachable_sentinelE:
	.zero		1
	.type		_ZN41_INTERNAL_515c9ac9_4_k_cu_12756c18_1464414cuda3std6ranges3__45__cpo5ssizeE,@object
	.size		_ZN41_INTERNAL_515c9ac9_4_k_cu_12756c18_1464414cuda3std6ranges3__45__cpo5ssizeE,(_ZN41_INTERNAL_515c9ac9_4_k_cu_12756c18_1464416thrust24THRUST_300001_SM_1000_NS12placeholders2_3E - _ZN41_INTERNAL_515c9ac9_4_k_cu_12756c18_1464414cuda3std6ranges3__45__cpo5ssizeE)
_ZN41_INTERNAL_515c9ac9_4_k_cu_12756c18_1464414cuda3std6ranges3__45__cpo5ssizeE:
	.zero		1
	.type		_ZN41_INTERNAL_515c9ac9_4_k_cu_12756c18_1464416thrust24THRUST_300001_SM_1000_NS12placeholders2_3E,@object
	.size		_ZN41_INTERNAL_515c9ac9_4_k_cu_12756c18_1464416thrust24THRUST_300001_SM_1000_NS12placeholders2_3E,(_ZN41_INTERNAL_515c9ac9_4_k_cu_12756c18_1464414cuda3std3__45__cpo4cendE - _ZN41_INTERNAL_515c9ac9_4_k_cu_12756c18_1464416thrust24THRUST_300001_SM_1000_NS12placeholders2_3E)
_ZN41_INTERNAL_515c9ac9_4_k_cu_12756c18_1464416thrust24THRUST_300001_SM_1000_NS12placeholders2_3E:
	.zero		1
	.type		_ZN41_INTERNAL_515c9ac9_4_k_cu_12756c18_1464414cuda3std3__45__cpo4cendE,@object
	.size		_ZN41_INTERNAL_515c9ac9_4_k_cu_12756c18_1464414cuda3std3__45__cpo4cendE,(_ZN41_INTERNAL_515c9ac9_4_k_cu_12756c18_1464414cuda3std6ranges3__45__cpo4cendE - _ZN41_INTERNAL_515c9ac9_4_k_cu_12756c18_1464414cuda3std3__45__cpo4cendE)
_ZN41_INTERNAL_515c9ac9_4_k_cu_12756c18_1464414cuda3std3__45__cpo4cendE:
	.zero		1
	.type		_ZN41_INTERNAL_515c9ac9_4_k_cu_12756c18_1464414cuda3std6ranges3__45__cpo4cendE,@object
	.size		_ZN41_INTERNAL_515c9ac9_4_k_cu_12756c18_1464414cuda3std6ranges3__45__cpo4cendE,(_ZN41_INTERNAL_515c9ac9_4_k_cu_12756c18_1464416thrust24THRUST_300001_SM_1000_NS12placeholders2_7E - _ZN41_INTERNAL_515c9ac9_4_k_cu_12756c18_1464414cuda3std6ranges3__45__cpo4cendE)
_ZN41_INTERNAL_515c9ac9_4_k_cu_12756c18_1464414cuda3std6ranges3__45__cpo4cendE:
	.zero		1
	.type		_ZN41_INTERNAL_515c9ac9_4_k_cu_12756c18_1464416thrust24THRUST_300001_SM_1000_NS12placeholders2_7E,@object
	.size		_ZN41_INTERNAL_515c9ac9_4_k_cu_12756c18_1464416thrust24THRUST_300001_SM_1000_NS12placeholders2_7E,(_ZN41_INTERNAL_515c9ac9_4_k_cu_12756c18_1464414cuda3std3__45__cpo5crendE - _ZN41_INTERNAL_515c9ac9_4_k_cu_12756c18_1464416thrust24THRUST_300001_SM_1000_NS12placeholders2_7E)
_ZN41_INTERNAL_515c9ac9_4_k_cu_12756c18_1464416thrust24THRUST_300001_SM_1000_NS12placeholders2_7E:
	.zero		1
	.type		_ZN41_INTERNAL_515c9ac9_4_k_cu_12756c18_1464414cuda3std3__45__cpo5crendE,@object
	.size		_ZN41_INTERNAL_515c9ac9_4_k_cu_12756c18_1464414cuda3std3__45__cpo5crendE,(_ZN41_INTERNAL_515c9ac9_4_k_cu_12756c18_1464414cuda3std6ranges3__45__cpo4prevE - _ZN41_INTERNAL_515c9ac9_4_k_cu_12756c18_1464414cuda3std3__45__cpo5crendE)
_ZN41_INTERNAL_515c9ac9_4_k_cu_12756c18_1464414cuda3std3__45__cpo5crendE:
	.zero		1
	.type		_ZN41_INTERNAL_515c9ac9_4_k_cu_12756c18_1464414cuda3std6ranges3__45__cpo4prevE,@object
	.size		_ZN41_INTERNAL_515c9ac9_4_k_cu_12756c18_1464414cuda3std6ranges3__45__cpo4prevE,(_ZN41_INTERNAL_515c9ac9_4_k_cu_12756c18_1464414cuda3std6ranges3__45__cpo9iter_moveE - _ZN41_INTERNAL_515c9ac9_4_k_cu_12756c18_1464414cuda3std6ranges3__45__cpo4prevE)
_ZN41_INTERNAL_515c9ac9_4_k_cu_12756c18_1464414cuda3std6ranges3__45__cpo4prevE:
	.zero		1
	.type		_ZN41_INTERNAL_515c9ac9_4_k_cu_12756c18_1464414cuda3std6ranges3__45__cpo9iter_moveE,@object
	.size		_ZN41_INTERNAL_515c9ac9_4_k_cu_12756c18_1464414cuda3std6ranges3__45__cpo9iter_moveE,(_ZN41_INTERNAL_515c9ac9_4_k_cu_12756c18_1464416thrust24THRUST_300001_SM_1000_NS6system6detail10sequential3seqE - _ZN41_INTERNAL_515c9ac9_4_k_cu_12756c18_1464414cuda3std6ranges3__45__cpo9iter_moveE)
_ZN41_INTERNAL_515c9ac9_4_k_cu_12756c18_1464414cuda3std6ranges3__45__cpo9iter_moveE:
	.zero		1
	.type		_ZN41_INTERNAL_515c9ac9_4_k_cu_12756c18_1464416thrust24THRUST_300001_SM_1000_NS6system6detail10sequential3seqE,@object
	.size		_ZN41_INTERNAL_515c9ac9_4_k_cu_12756c18_1464416thrust24THRUST_300001_SM_1000_NS6system6detail10sequential3seqE,(_ZN41_INTERNAL_515c9ac9_4_k_cu_12756c18_1464416thrust24THRUST_300001_SM_1000_NS12placeholders2_9E - _ZN41_INTERNAL_515c9ac9_4_k_cu_12756c18_1464416thrust24THRUST_300001_SM_1000_NS6system6detail10sequential3seqE)
_ZN41_INTERNAL_515c9ac9_4_k_cu_12756c18_1464416thrust24THRUST_300001_SM_1000_NS6system6detail10sequential3seqE:
	.zero		1
	.type		_ZN41_INTERNAL_515c9ac9_4_k_cu_12756c18_1464416thrust24THRUST_300001_SM_1000_NS12placeholders2_9E,@object
	.size		_ZN41_INTERNAL_515c9ac9_4_k_cu_12756c18_1464416thrust24THRUST_300001_SM_1000_NS12placeholders2_9E,(_ZN41_INTERNAL_515c9ac9_4_k_cu_12756c18_1464414cuda3std3__419piecewise_constructE - _ZN41_INTERNAL_515c9ac9_4_k_cu_12756c18_1464416thrust24THRUST_300001_SM_1000_NS12placeholders2_9E)
_ZN41_INTERNAL_515c9ac9_4_k_cu_12756c18_1464416thrust24THRUST_300001_SM_1000_NS12placeholders2_9E:
	.zero		1
	.type		_ZN41_INTERNAL_515c9ac9_4_k_cu_12756c18_1464414cuda3std3__419piecewise_constructE,@object
	.size		_ZN41_INTERNAL_515c9ac9_4_k_cu_12756c18_1464414cuda3std3__419piecewise_constructE,(_ZN41_INTERNAL_515c9ac9_4_k_cu_12756c18_1464414cuda3std6ranges3__45__cpo5cdataE - _ZN41_INTERNAL_515c9ac9_4_k_cu_12756c18_1464414cuda3std3__419piecewise_constructE)
_ZN41_INTERNAL_515c9ac9_4_k_cu_12756c18_1464414cuda3std3__419piecewise_constructE:
	.zero		1
	.type		_ZN41_INTERNAL_515c9ac9_4_k_cu_12756c18_1464414cuda3std6ranges3__45__cpo5cdataE,@object
	.size		_ZN41_INTERNAL_515c9ac9_4_k_cu_12756c18_1464414cuda3std6ranges3__45__cpo5cdataE,(_ZN41_INTERNAL_515c9ac9_4_k_cu_12756c18_1464416thrust24THRUST_300001_SM_1000_NS12placeholders2_1E - _ZN41_INTERNAL_515c9ac9_4_k_cu_12756c18_1464414cuda3std6ranges3__45__cpo5cdataE)
_ZN41_INTERNAL_515c9ac9_4_k_cu_12756c18_1464414cuda3std6ranges3__45__cpo5cdataE:
	.zero		1
	.type		_ZN41_INTERNAL_515c9ac9_4_k_cu_12756c18_1464416thrust24THRUST_300001_SM_1000_NS12placeholders2_1E,@object
	.size		_ZN41_INTERNAL_515c9ac9_4_k_cu_12756c18_1464416thrust24THRUST_300001_SM_1000_NS12placeholders2_1E,(_ZN41_INTERNAL_515c9ac9_4_k_cu_12756c18_1464414cuda3std3__45__cpo3endE - _ZN41_INTERNAL_515c9ac9_4_k_cu_12756c18_1464416thrust24THRUST_300001_SM_1000_NS12placeholders2_1E)
_ZN41_INTERNAL_515c9ac9_4_k_cu_12756c18_1464416thrust24THRUST_300001_SM_1000_NS12placeholders2_1E:
	.zero		1
	.type		_ZN41_INTERNAL_515c9ac9_4_k_cu_12756c18_1464414cuda3std3__45__cpo3endE,@object
	.size		_ZN41_INTERNAL_515c9ac9_4_k_cu_12756c18_1464414cuda3std3__45__cpo3endE,(_ZN41_INTERNAL_515c9ac9_4_k_cu_12756c18_1464414cuda3std6ranges3__45__cpo3endE - _ZN41_INTERNAL_515c9ac9_4_k_cu_12756c18_1464414cuda3std3__45__cpo3endE)
_ZN41_INTERNAL_515c9ac9_4_k_cu_12756c18_1464414cuda3std3__45__cpo3endE:
	.zero		1
	.type		_ZN41_INTERNAL_515c9ac9_4_k_cu_12756c18_1464414cuda3std6ranges3__45__cpo3endE,@object
	.size		_ZN41_INTERNAL_515c9ac9_4_k_cu_12756c18_1464414cuda3std6ranges3__45__cpo3endE,(_ZN41_INTERNAL_515c9ac9_4_k_cu_12756c18_1464416thrust24THRUST_300001_SM_1000_NS12placeholders2_5E - _ZN41_INTERNAL_515c9ac9_4_k_cu_12756c18_1464414cuda3std6ranges3__45__cpo3endE)
_ZN41_INTERNAL_515c9ac9_4_k_cu_12756c18_1464414cuda3std6ranges3__45__cpo3endE:
	.zero		1
	.type		_ZN41_INTERNAL_515c9ac9_4_k_cu_12756c18_1464416thrust24THRUST_300001_SM_1000_NS12placeholders2_5E,@object
	.size		_ZN41_INTERNAL_515c9ac9_4_k_cu_12756c18_1464416thrust24THRUST_300001_SM_1000_NS12placeholders2_5E,(_ZN41_INTERNAL_515c9ac9_4_k_cu_12756c18_1464414cuda3std3__45__cpo4rendE - _ZN41_INTERNAL_515c9ac9_4_k_cu_12756c18_1464416thrust24THRUST_300001_SM_1000_NS12placeholders2_5E)
_ZN41_INTERNAL_515c9ac9_4_k_cu_12756c18_1464416thrust24THRUST_300001_SM_1000_NS12placeholders2_5E:
	.zero		1
	.type		_ZN41_INTERNAL_515c9ac9_4_k_cu_12756c18_1464414cuda3std3__45__cpo4rendE,@object
	.size		_ZN41_INTERNAL_515c9ac9_4_k_cu_12756c18_1464414cuda3std3__45__cpo4rendE,(_ZN41_INTERNAL_515c9ac9_4_k_cu_12756c18_1464414cuda3std6ranges3__45__cpo9iter_swapE - _ZN41_INTERNAL_515c9ac9_4_k_cu_12756c18_1464414cuda3std3__45__cpo4rendE)
_ZN41_INTERNAL_515c9ac9_4_k_cu_12756c18_1464414cuda3std3__45__cpo4rendE:
	.zero		1
	.type		_ZN41_INTERNAL_515c9ac9_4_k_cu_12756c18_1464414cuda3std6ranges3__45__cpo9iter_swapE,@object
	.size		_ZN41_INTERNAL_515c9ac9_4_k_cu_12756c18_1464414cuda3std6ranges3__45__cpo9iter_swapE,(_ZN41_INTERNAL_515c9ac9_4_k_cu_12756c18_1464414cuda3std3__48unexpectE - _ZN41_INTERNAL_515c9ac9_4_k_cu_12756c18_1464414cuda3std6ranges3__45__cpo9iter_swapE)
_ZN41_INTERNAL_515c9ac9_4_k_cu_12756c18_1464414cuda3std6ranges3__45__cpo9iter_swapE:
	.zero		1
	.type		_ZN41_INTERNAL_515c9ac9_4_k_cu_12756c18_1464414cuda3std3__48unexpectE,@object
	.size		_ZN41_INTERNAL_515c9ac9_4_k_cu_12756c18_1464414cuda3std3__48unexpectE,(_ZN41_INTERNAL_515c9ac9_4_k_cu_12756c18_1464416thrust24THRUST_300001_SM_1000_NS8cuda_cub3parE - _ZN41_INTERNAL_515c9ac9_4_k_cu_12756c18_1464414cuda3std3__48unexpectE)
_ZN41_INTERNAL_515c9ac9_4_k_cu_12756c18_1464414cuda3std3__48unexpectE:
	.zero		1
	.type		_ZN41_INTERNAL_515c9ac9_4_k_cu_12756c18_1464416thrust24THRUST_300001_SM_1000_NS8cuda_cub3parE,@object
	.size		_ZN41_INTERNAL_515c9ac9_4_k_cu_12756c18_1464416thrust24THRUST_300001_SM_1000_NS8cuda_cub3parE,(.L_29 - _ZN41_INTERNAL_515c9ac9_4_k_cu_12756c18_1464416thrust24THRUST_300001_SM_1000_NS8cuda_cub3parE)
_ZN41_INTERNAL_515c9ac9_4_k_cu_12756c18_1464416thrust24THRUST_300001_SM_1000_NS8cuda_cub3parE:
	.zero		1
.L_29:


//--------------------- .nv.constant0._ZN3cub18CUB_300001_SM_10006detail11EmptyKernelIvEEvv --------------------------
	.section	.nv.constant0._ZN3cub18CUB_300001_SM_10006detail11EmptyKernelIvEEvv,"a",@progbits
	.sectionflags	@""
	.align	4
.nv.constant0._ZN3cub18CUB_300001_SM_10006detail11EmptyKernelIvEEvv:
	.zero		896


//--------------------- SYMBOLS --------------------------

	.type		.nv.reservedSmem.offset0,@object
	.size		.nv.reservedSmem.offset0,0x4
